	.headerflags	@"EF_CUDA_TEXMODE_UNIFIED EF_CUDA_64BIT_ADDRESS EF_CUDA_ACCELERATORS EF_CUDA_SM90 EF_CUDA_VIRTUAL_SM(EF_CUDA_SM90)"
	.elftype	@"ET_EXEC"


//--------------------- .nv.info                  --------------------------
	.section	.nv.info,"",@"SHT_CUDA_INFO"
	.align	4


	//----- nvinfo : EIATTR_REGCOUNT
	.align		4
        /*0000*/ 	.byte	0x04, 0x2f
        /*0002*/ 	.short	(.L_1 - .L_0)
	.align		4
.L_0:
        /*0004*/ 	.word	index@(triton_poi_fused_relu_threshold_backward_7)
        /*0008*/ 	.word	0x00000020


	//----- nvinfo : EIATTR_MIN_STACK_SIZE
	.align		4
.L_1:
        /*000c*/ 	.byte	0x04, 0x12
        /*000e*/ 	.short	(.L_3 - .L_2)
	.align		4
.L_2:
        /*0010*/ 	.word	index@(triton_poi_fused_relu_threshold_backward_7)
        /*0014*/ 	.word	0x00000000


	//----- nvinfo : EIATTR_FRAME_SIZE
	.align		4
.L_3:
        /*0018*/ 	.byte	0x04, 0x11
        /*001a*/ 	.short	(.L_5 - .L_4)
	.align		4
.L_4:
        /*001c*/ 	.word	index@(triton_poi_fused_relu_threshold_backward_7)
        /*0020*/ 	.word	0x00000000


	//----- nvinfo : EIATTR_MIN_STACK_SIZE
	.align		4
.L_5:
        /*0024*/ 	.byte	0x04, 0x12
        /*0026*/ 	.short	(.L_7 - .L_6)
	.align		4
.L_6:
        /*0028*/ 	.word	index@(triton_poi_fused_relu_threshold_backward_7)
        /*002c*/ 	.word	0x00000000
.L_7:


//--------------------- .nv.info.triton_poi_fused_relu_threshold_backward_7 --------------------------
	.section	.nv.info.triton_poi_fused_relu_threshold_backward_7,"",@"SHT_CUDA_INFO"
	.sectionflags	@""
	.align	4


	//----- nvinfo : EIATTR_CUDA_API_VERSION
	.align		4
        /*0000*/ 	.byte	0x04, 0x37
        /*0002*/ 	.short	(.L_9 - .L_8)
.L_8:
        /*0004*/ 	.word	0x0000007c


	//----- nvinfo : EIATTR_KPARAM_INFO
	.align		4
.L_9:
        /*0008*/ 	.byte	0x04, 0x17
        /*000a*/ 	.short	(.L_11 - .L_10)
.L_10:
        /*000c*/ 	.word	0x00000000
        /*0010*/ 	.short	0x0004
        /*0012*/ 	.short	0x001c
        /*0014*/ 	.byte	0x00, 0xf0, 0x11, 0x00


	//----- nvinfo : EIATTR_KPARAM_INFO
	.align		4
.L_11:
        /*0018*/ 	.byte	0x04, 0x17
        /*001a*/ 	.short	(.L_13 - .L_12)
.L_12:
        /*001c*/ 	.word	0x00000000
        /*0020*/ 	.short	0x0003
        /*0022*/ 	.short	0x0018
        /*0024*/ 	.byte	0x00, 0xf0, 0x11, 0x00


	//----- nvinfo : EIATTR_KPARAM_INFO
	.align		4
.L_13:
        /*0028*/ 	.byte	0x04, 0x17
        /*002a*/ 	.short	(.L_15 - .L_14)
.L_14:
        /*002c*/ 	.word	0x00000000
        /*0030*/ 	.short	0x0002
        /*0032*/ 	.short	0x0010
        /*0034*/ 	.byte	0x00, 0xf4, 0x21, 0x00


	//----- nvinfo : EIATTR_KPARAM_INFO
	.align		4
.L_15:
        /*0038*/ 	.byte	0x04, 0x17
        /*003a*/ 	.short	(.L_17 - .L_16)
.L_16:
        /*003c*/ 	.word	0x00000000
        /*0040*/ 	.short	0x0001
        /*0042*/ 	.short	0x0008
        /*0044*/ 	.byte	0x00, 0xf4, 0x21, 0x00


	//----- nvinfo : EIATTR_KPARAM_INFO
	.align		4
.L_17:
        /*0048*/ 	.byte	0x04, 0x17
        /*004a*/ 	.short	(.L_19 - .L_18)
.L_18:
        /*004c*/ 	.word	0x00000000
        /*0050*/ 	.short	0x0000
        /*0052*/ 	.short	0x0000
        /*0054*/ 	.byte	0x00, 0xf4, 0x21, 0x00


	//----- nvinfo : EIATTR_SPARSE_MMA_MASK
	.align		4
.L_19:
        /*0058*/ 	.byte	0x03, 0x50
        /*005a*/ 	.short	0x0000


	//----- nvinfo : EIATTR_MAXREG_COUNT
	.align		4
        /*005c*/ 	.byte	0x03, 0x1b
        /*005e*/ 	.short	0x00ff


	//----- nvinfo : EIATTR_EXIT_INSTR_OFFSETS
	.align		4
        /*0060*/ 	.byte	0x04, 0x1c
        /*0062*/ 	.short	(.L_21 - .L_20)


	//   ....[0]....
.L_20:
        /*0064*/ 	.word	0x00000930


	//   ....[1]....
        /*0068*/ 	.word	0x00000950


	//----- nvinfo : EIATTR_REQNTID
	.align		4
.L_21:
        /*006c*/ 	.byte	0x04, 0x10
        /*006e*/ 	.short	(.L_23 - .L_22)
.L_22:
        /*0070*/ 	.word	0x00000080
        /*0074*/ 	.word	0x00000001
        /*0078*/ 	.word	0x00000001


	//----- nvinfo : EIATTR_CBANK_PARAM_SIZE
	.align		4
.L_23:
        /*007c*/ 	.byte	0x03, 0x19
        /*007e*/ 	.short	0x0020


	//----- nvinfo : EIATTR_PARAM_CBANK
	.align		4
        /*0080*/ 	.byte	0x04, 0x0a
        /*0082*/ 	.short	(.L_25 - .L_24)
	.align		4
.L_24:
        /*0084*/ 	.word	index@(.nv.constant0.triton_poi_fused_relu_threshold_backward_7)
        /*0088*/ 	.short	0x0210
        /*008a*/ 	.short	0x0020


	//----- nvinfo : EIATTR_SW_WAR
	.align		4
.L_25:
        /*008c*/ 	.byte	0x04, 0x36
        /*008e*/ 	.short	(.L_27 - .L_26)
.L_26:
        /*0090*/ 	.word	0x00000008
.L_27:


//--------------------- .nv.callgraph             --------------------------
	.section	.nv.callgraph,"",@"SHT_CUDA_CALLGRAPH"
	.align	4
	.sectionentsize	8
	.align		4
        /*0000*/ 	.word	0x00000000
	.align		4
        /*0004*/ 	.word	0xffffffff
	.align		4
        /*0008*/ 	.word	0x00000000
	.align		4
        /*000c*/ 	.word	0xfffffffe
	.align		4
        /*0010*/ 	.word	0x00000000
	.align		4
        /*0014*/ 	.word	0xfffffffd
	.align		4
        /*0018*/ 	.word	0x00000000
	.align		4
        /*001c*/ 	.word	0xfffffffc


//--------------------- .text.triton_poi_fused_relu_threshold_backward_7 --------------------------
	.section	.text.triton_poi_fused_relu_threshold_backward_7,"ax",@progbits
	.sectionflags	@"SHF_BARRIERS=1"
	.align	128
        .global         triton_poi_fused_relu_threshold_backward_7
        .type           triton_poi_fused_relu_threshold_backward_7,@function
        .size           triton_poi_fused_relu_threshold_backward_7,(.L_x_1 - triton_poi_fused_relu_threshold_backward_7)
        .other          triton_poi_fused_relu_threshold_backward_7,@"STO_CUDA_ENTRY STV_DEFAULT"
triton_poi_fused_relu_threshold_backward_7:
.text.triton_poi_fused_relu_threshold_backward_7:
[----:B------:R-:W0:Y:S02]  /*0000*/  LDC R1, c[0x0][0x28] ;  /* 0x00000a00ff017b82 */ /* 0x000e240000000800 */
[----:B------:R-:W1:Y:S01]  /*0010*/  S2R R12, SR_CTAID.Y ;  /* 0x00000000000c7919 */ /* 0x000e620000002600 */
[----:B------:R-:W2:Y:S01]  /*0020*/  LDC.64 R6, c[0x0][0x210] ;  /* 0x00008400ff067b82 */ /* 0x000ea20000000a00 */
[----:B------:R-:W-:Y:S01]  /*0030*/  CS2R R10, SRZ ;  /* 0x00000000000a7805 */ /* 0x000fe2000001ff00 */
[----:B------:R-:W-:Y:S01]  /*0040*/  ULDC.64 UR6, c[0x0][0x208] ;  /* 0x0000820000067ab9 */ /* 0x000fe20000000a00 */
[----:B------:R-:W3:Y:S01]  /*0050*/  S2R R14, SR_TID.X ;  /* 0x00000000000e7919 */ /* 0x000ee20000002100 */
[----:B------:R-:W4:Y:S01]  /*0060*/  S2R R0, SR_CTAID.X ;  /* 0x0000000000007919 */ /* 0x000f220000002500 */
[----:B-1----:R-:W-:Y:S02]  /*0070*/  IMAD.SHL.U32 R12, R12, 0x20, RZ ;  /* 0x000000200c0c7824 */ /* 0x002fe400078e00ff */
[----:B---3--:R-:W-:Y:S01]  /*0080*/  IMAD.SHL.U32 R3, R14, 0x8, RZ ;  /* 0x000000080e037824 */ /* 0x008fe200078e00ff */
[----:B------:R-:W-:Y:S01]  /*0090*/  SHF.R.U32.HI R27, RZ, 0x2, R14 ;  /* 0x00000002ff1b7819 */ /* 0x000fe2000001160e */
[----:B----4-:R-:W-:-:S03]  /*00a0*/  IMAD.SHL.U32 R0, R0, 0x20, RZ ;  /* 0x0000002000007824 */ /* 0x010fc600078e00ff */
[----:B------:R-:W-:Y:S02]  /*00b0*/  LOP3.LUT R3, R12, 0x18, R3, 0xf8, !PT ;  /* 0x000000180c037812 */ /* 0x000fe400078ef803 */
[----:B------:R-:W-:Y:S02]  /*00c0*/  SGXT.U32 R27, R27, 0x5 ;  /* 0x000000051b1b781a */ /* 0x000fe40000000000 */
[C---:B------:R-:W-:Y:S01]  /*00d0*/  LOP3.LUT R2, R3.reuse, 0x4, RZ, 0xfc, !PT ;  /* 0x0000000403027812 */ /* 0x040fe200078efcff */
[C---:B------:R-:W-:Y:S01]  /*00e0*/  IMAD.HI R4, R3.reuse, 0x38e38e39, RZ ;  /* 0x38e38e3903047827 */ /* 0x040fe200078e02ff */
[----:B------:R-:W-:-:S03]  /*00f0*/  ISETP.GE.AND P0, PT, R3, 0x1200, PT ;  /* 0x000012000300780c */ /* 0x000fc60003f06270 */
[----:B------:R-:W-:Y:S01]  /*0100*/  IMAD.HI R8, R2, 0x38e38e39, RZ ;  /* 0x38e38e3902087827 */ /* 0x000fe200078e02ff */
[----:B------:R-:W-:-:S04]  /*0110*/  SHF.R.U32.HI R5, RZ, 0x1f, R4 ;  /* 0x0000001fff057819 */ /* 0x000fc80000011604 */
[----:B------:R-:W-:Y:S02]  /*0120*/  LEA.HI.SX32 R5, R4, R5, 0x18 ;  /* 0x0000000504057211 */ /* 0x000fe400078fc2ff */
[----:B------:R-:W-:Y:S02]  /*0130*/  LOP3.LUT R4, R0, R27, RZ, 0xfc, !PT ;  /* 0x0000001b00047212 */ /* 0x000fe400078efcff */
[----:B------:R-:W-:-:S03]  /*0140*/  SHF.R.U32.HI R9, RZ, 0x1f, R8 ;  /* 0x0000001fff097819 */ /* 0x000fc60000011608 */
[C---:B------:R-:W-:Y:S01]  /*0150*/  IMAD R4, R5.reuse, 0x1000, R4 ;  /* 0x0000100005047824 */ /* 0x040fe200078e0204 */
[----:B------:R-:W-:Y:S01]  /*0160*/  LEA.HI.SX32 R9, R8, R9, 0x18 ;  /* 0x0000000908097211 */ /* 0x000fe200078fc2ff */
[----:B------:R-:W-:Y:S02]  /*0170*/  IMAD R5, R5, -0x480, R3 ;  /* 0xfffffb8005057824 */ /* 0x000fe400078e0203 */
[----:B------:R-:W-:Y:S02]  /*0180*/  IMAD R4, R4, 0x480, RZ ;  /* 0x0000048004047824 */ /* 0x000fe400078e02ff */
[----:B------:R-:W-:Y:S01]  /*0190*/  IMAD R3, R9, -0x480, R2 ;  /* 0xfffffb8009037824 */ /* 0x000fe200078e0202 */
[----:B------:R-:W-:Y:S01]  /*01a0*/  CS2R R8, SRZ ;  /* 0x0000000000087805 */ /* 0x000fe2000001ff00 */
[--C-:B------:R-:W-:Y:S02]  /*01b0*/  IMAD.IADD R2, R5, 0x1, R4.reuse ;  /* 0x0000000105027824 */ /* 0x100fe400078e0204 */
[----:B------:R-:W-:-:S02]  /*01c0*/  IMAD.IADD R3, R3, 0x1, R4 ;  /* 0x0000000103037824 */ /* 0x000fc400078e0204 */
[----:B--2---:R-:W-:Y:S01]  /*01d0*/  IMAD.WIDE R16, R2, 0x4, R6 ;  /* 0x0000000402107825 */ /* 0x004fe200078e0206 */
[----:B------:R-:W-:-:S03]  /*01e0*/  CS2R R4, SRZ ;  /* 0x0000000000047805 */ /* 0x000fc6000001ff00 */
[----:B------:R-:W-:Y:S01]  /*01f0*/  IMAD.WIDE R18, R3, 0x4, R6 ;  /* 0x0000000403127825 */ /* 0x000fe200078e0206 */
[----:B------:R1:W2:Y:S01]  /*0200*/  @!P0 LDG.E.EL.128 R8, desc[UR6][R16.64] ;  /* 0x0000000610088981 */ /* 0x0002a2000c2e1d00 */
[----:B------:R-:W-:-:S06]  /*0210*/  CS2R R6, SRZ ;  /* 0x0000000000067805 */ /* 0x000fcc000001ff00 */
[----:B------:R3:W4:Y:S01]  /*0220*/  @!P0 LDG.E.EL.128 R4, desc[UR6][R18.64] ;  /* 0x0000000612048981 */ /* 0x000722000c2e1d00 */
[----:B------:R-:W5:Y:S01]  /*0230*/  S2UR UR5, SR_CgaCtaId ;  /* 0x00000000000579c3 */ /* 0x000f620000008800 */
[C---:B------:R-:W-:Y:S01]  /*0240*/  IMAD.SHL.U32 R13, R14.reuse, 0x100, RZ ;  /* 0x000001000e0d7824 */ /* 0x040fe200078e00ff */
[----:B------:R-:W-:Y:S01]  /*0250*/  UMOV UR4, 0x400 ;  /* 0x0000040000047882 */ /* 0x000fe20000000000 */
[----:B------:R-:W-:Y:S01]  /*0260*/  IMAD.SHL.U32 R3, R14, 0x4, RZ ;  /* 0x000000040e037824 */ /* 0x000fe200078e00ff */
[----:B------:R-:W-:Y:S02]  /*0270*/  SHF.R.U32.HI R15, RZ, 0x1, R14 ;  /* 0x00000001ff0f7819 */ /* 0x000fe4000001160e */
[----:B-1----:R-:W-:Y:S02]  /*0280*/  LOP3.LUT R16, R13, 0x300, RZ, 0xc0, !PT ;  /* 0x000003000d107812 */ /* 0x002fe400078ec0ff */
[----:B------:R-:W-:Y:S02]  /*0290*/  LOP3.LUT R20, R3, 0x1fc, RZ, 0xc0, !PT ;  /* 0x000001fc03147812 */ /* 0x000fe400078ec0ff */
[----:B------:R-:W-:-:S02]  /*02a0*/  LOP3.LUT R27, R16, R27, RZ, 0xfc, !PT ;  /* 0x0000001b101b7212 */ /* 0x000fc400078efcff */
[----:B------:R-:W-:Y:S02]  /*02b0*/  LOP3.LUT R13, R15, 0x3c, RZ, 0xc0, !PT ;  /* 0x0000003c0f0d7812 */ /* 0x000fe400078ec0ff */
[C---:B------:R-:W-:Y:S02]  /*02c0*/  LOP3.LUT R15, R16.reuse, 0x60, RZ, 0xfc, !PT ;  /* 0x00000060100f7812 */ /* 0x040fe400078efcff */
[C---:B---3--:R-:W-:Y:S02]  /*02d0*/  LOP3.LUT R19, R16.reuse, 0x20, RZ, 0xfc, !PT ;  /* 0x0000002010137812 */ /* 0x048fe400078efcff */
[C---:B------:R-:W-:Y:S02]  /*02e0*/  LOP3.LUT R24, R16.reuse, 0x40, RZ, 0xfc, !PT ;  /* 0x0000004010187812 */ /* 0x040fe400078efcff */
[C---:B------:R-:W-:Y:S02]  /*02f0*/  LOP3.LUT R26, R16.reuse, 0x80, RZ, 0xfc, !PT ;  /* 0x00000080101a7812 */ /* 0x040fe400078efcff */
[C---:B------:R-:W-:Y:S01]  /*0300*/  LOP3.LUT R28, R16.reuse, 0xa0, RZ, 0xfc, !PT ;  /* 0x000000a0101c7812 */ /* 0x040fe200078efcff */
[----:B-----5:R-:W-:Y:S01]  /*0310*/  UPRMT UR4, UR5, 0x654, UR4 ;  /* 0x0000065405047896 */ /* 0x020fe20008000004 */
[----:B------:R-:W-:-:S02]  /*0320*/  LOP3.LUT R18, R16, 0xc0, RZ, 0xfc, !PT ;  /* 0x000000c010127812 */ /* 0x000fc400078efcff */
[----:B------:R-:W-:Y:S02]  /*0330*/  LOP3.LUT R17, R20, 0x200, RZ, 0xfc, !PT ;  /* 0x0000020014117812 */ /* 0x000fe400078efcff */
[----:B------:R-:W-:Y:S01]  /*0340*/  LOP3.LUT R3, R0, 0x1c, R3, 0xf8, !PT ;  /* 0x0000001c00037812 */ /* 0x000fe200078ef803 */
[----:B------:R-:W-:Y:S01]  /*0350*/  VIADD R13, R13, UR4 ;  /* 0x000000040d0d7c36 */ /* 0x000fe20008000000 */
[C---:B------:R-:W-:Y:S02]  /*0360*/  LEA.HI R22, R16.reuse, UR4, RZ, 0x1d ;  /* 0x0000000410167c11 */ /* 0x040fe4000f8fe8ff */
[----:B------:R-:W-:Y:S02]  /*0370*/  LOP3.LUT R16, R16, 0xe0, RZ, 0xfc, !PT ;  /* 0x000000e010107812 */ /* 0x000fe400078efcff */
[----:B------:R-:W-:Y:S01]  /*0380*/  LEA.HI R19, R19, UR4, RZ, 0x1d ;  /* 0x0000000413137c11 */ /* 0x000fe2000f8fe8ff */
[----:B------:R-:W-:Y:S01]  /*0390*/  IMAD R29, R27, 0x4, R22 ;  /* 0x000000041b1d7824 */ /* 0x000fe200078e0216 */
[----:B------:R-:W-:-:S02]  /*03a0*/  LEA.HI R22, R15, UR4, RZ, 0x1d ;  /* 0x000000040f167c11 */ /* 0x000fc4000f8fe8ff */
[----:B------:R-:W-:Y:S01]  /*03b0*/  LEA.HI R24, R24, UR4, RZ, 0x1d ;  /* 0x0000000418187c11 */ /* 0x000fe2000f8fe8ff */
[C---:B------:R-:W-:Y:S01]  /*03c0*/  IMAD R19, R27.reuse, 0x4, R19 ;  /* 0x000000041b137824 */ /* 0x040fe200078e0213 */
[----:B------:R-:W-:Y:S01]  /*03d0*/  LEA.HI R26, R26, UR4, RZ, 0x1d ;  /* 0x000000041a1a7c11 */ /* 0x000fe2000f8fe8ff */
[C---:B------:R-:W-:Y:S01]  /*03e0*/  IMAD R15, R27.reuse, 0x4, R22 ;  /* 0x000000041b0f7824 */ /* 0x040fe200078e0216 */
[----:B------:R-:W-:Y:S01]  /*03f0*/  LEA.HI R28, R28, UR4, RZ, 0x1d ;  /* 0x000000041c1c7c11 */ /* 0x000fe2000f8fe8ff */
[C---:B------:R-:W-:Y:S01]  /*0400*/  IMAD R24, R27.reuse, 0x4, R24 ;  /* 0x000000041b187824 */ /* 0x040fe200078e0218 */
[----:B------:R-:W-:Y:S01]  /*0410*/  LEA.HI R18, R18, UR4, RZ, 0x1d ;  /* 0x0000000412127c11 */ /* 0x000fe2000f8fe8ff */
[C---:B------:R-:W-:Y:S01]  /*0420*/  IMAD R26, R27.reuse, 0x4, R26 ;  /* 0x000000041b1a7824 */ /* 0x040fe200078e021a */
[----:B------:R-:W-:Y:S01]  /*0430*/  SHF.R.U32.HI R17, RZ, 0x3, R17 ;  /* 0x00000003ff117819 */ /* 0x000fe20000011611 */
[C---:B------:R-:W-:Y:S01]  /*0440*/  IMAD R28, R27.reuse, 0x4, R28 ;  /* 0x000000041b1c7824 */ /* 0x040fe200078e021c */
[----:B------:R-:W-:Y:S01]  /*0450*/  LEA.HI R16, R16, UR4, RZ, 0x1d ;  /* 0x0000000410107c11 */ /* 0x000fe2000f8fe8ff */
[----:B------:R-:W-:Y:S01]  /*0460*/  IMAD R25, R27, 0x4, R18 ;  /* 0x000000041b197824 */ /* 0x000fe200078e0212 */
[----:B------:R-:W-:Y:S01]  /*0470*/  LOP3.LUT R17, R17, 0x7c, RZ, 0xc0, !PT ;  /* 0x0000007c11117812 */ /* 0x000fe200078ec0ff */
[----:B------:R-:W-:-:S02]  /*0480*/  IMAD R22, R20, 0x4, R13 ;  /* 0x0000000414167824 */ /* 0x000fc400078e020d */
[----:B------:R-:W-:Y:S02]  /*0490*/  IMAD R27, R27, 0x4, R16 ;  /* 0x000000041b1b7824 */ /* 0x000fe400078e0210 */
[----:B------:R-:W-:Y:S01]  /*04a0*/  VIADD R21, R17, UR4 ;  /* 0x0000000411157c36 */ /* 0x000fe20008000000 */
[----:B------:R-:W-:-:S03]  /*04b0*/  ULDC.64 UR4, c[0x0][0x220] ;  /* 0x0000880000047ab9 */ /* 0x000fc60000000a00 */
[----:B------:R-:W-:Y:S01]  /*04c0*/  IMAD R20, R20, 0x4, R21 ;  /* 0x0000000414147824 */ /* 0x000fe200078e0215 */
[----:B--2---:R-:W-:Y:S02]  /*04d0*/  FSETP.GEU.AND P1, PT, R8, RZ, PT ;  /* 0x000000ff0800720b */ /* 0x004fe40003f2e000 */
[----:B------:R-:W-:Y:S02]  /*04e0*/  FSETP.GEU.AND P2, PT, R9, RZ, PT ;  /* 0x000000ff0900720b */ /* 0x000fe40003f4e000 */
[----:B------:R-:W-:Y:S02]  /*04f0*/  FSETP.GEU.AND P3, PT, R10, RZ, PT ;  /* 0x000000ff0a00720b */ /* 0x000fe40003f6e000 */
[----:B------:R-:W-:Y:S02]  /*0500*/  FSEL R13, R8, RZ, P1 ;  /* 0x000000ff080d7208 */ /* 0x000fe40000800000 */
[----:B------:R-:W-:Y:S02]  /*0510*/  FSETP.GEU.AND P4, PT, R11, RZ, PT ;  /* 0x000000ff0b00720b */ /* 0x000fe40003f8e000 */
[----:B------:R-:W-:Y:S01]  /*0520*/  FSEL R16, R9, RZ, P2 ;  /* 0x000000ff09107208 */ /* 0x000fe20001000000 */
[----:B------:R-:W-:Y:S01]  /*0530*/  STS [R29], R13 ;  /* 0x0000000d1d007388 */ /* 0x000fe20000000800 */
[----:B----4-:R-:W-:-:S02]  /*0540*/  FSETP.GEU.AND P1, PT, R4, RZ, PT ;  /* 0x000000ff0400720b */ /* 0x010fc40003f2e000 */
[----:B------:R-:W-:Y:S01]  /*0550*/  FSEL R17, R10, RZ, P3 ;  /* 0x000000ff0a117208 */ /* 0x000fe20001800000 */
[----:B------:R1:W-:Y:S01]  /*0560*/  STS [R19+0x80], R16 ;  /* 0x0000801013007388 */ /* 0x0003e20000000800 */
[----:B------:R-:W-:Y:S02]  /*0570*/  FSETP.GEU.AND P2, PT, R5, RZ, PT ;  /* 0x000000ff0500720b */ /* 0x000fe40003f4e000 */
[----:B------:R-:W-:Y:S01]  /*0580*/  FSEL R18, R11, RZ, P4 ;  /* 0x000000ff0b127208 */ /* 0x000fe20002000000 */
[----:B------:R2:W-:Y:S01]  /*0590*/  STS [R24+0x100], R17 ;  /* 0x0001001118007388 */ /* 0x0005e20000000800 */
[----:B------:R-:W-:Y:S02]  /*05a0*/  FSETP.GEU.AND P3, PT, R6, RZ, PT ;  /* 0x000000ff0600720b */ /* 0x000fe40003f6e000 */
[----:B------:R-:W-:Y:S01]  /*05b0*/  FSETP.GEU.AND P4, PT, R7, RZ, PT ;  /* 0x000000ff0700720b */ /* 0x000fe20003f8e000 */
[----:B------:R-:W-:Y:S01]  /*05c0*/  STS [R15+0x180], R18 ;  /* 0x000180120f007388 */ /* 0x000fe20000000800 */
[----:B------:R-:W-:-:S02]  /*05d0*/  FSEL R21, R5, RZ, P2 ;  /* 0x000000ff05157208 */ /* 0x000fc40001000000 */
[----:B-1----:R-:W-:Y:S02]  /*05e0*/  FSEL R19, R4, RZ, P1 ;  /* 0x000000ff04137208 */ /* 0x002fe40000800000 */
[----:B------:R-:W-:Y:S02]  /*05f0*/  FSEL R23, R6, RZ, P3 ;  /* 0x000000ff06177208 */ /* 0x000fe40001800000 */
[----:B--2---:R-:W-:Y:S01]  /*0600*/  FSEL R24, R7, RZ, P4 ;  /* 0x000000ff07187208 */ /* 0x004fe20002000000 */
[----:B------:R-:W-:Y:S01]  /*0610*/  STS [R26+0x200], R19 ;  /* 0x000200131a007388 */ /* 0x000fe20000000800 */
[----:B------:R-:W-:Y:S02]  /*0620*/  FSETP.GTU.AND P4, PT, R17, RZ, PT ;  /* 0x000000ff1100720b */ /* 0x000fe40003f8c000 */
[----:B------:R-:W-:Y:S01]  /*0630*/  FSETP.GTU.AND P5, PT, R18, RZ, PT ;  /* 0x000000ff1200720b */ /* 0x000fe20003fac000 */
[----:B------:R-:W-:Y:S01]  /*0640*/  STS [R28+0x280], R21 ;  /* 0x000280151c007388 */ /* 0x000fe20000000800 */
[----:B------:R-:W-:-:S02]  /*0650*/  FSETP.GTU.AND P2, PT, R13, RZ, PT ;  /* 0x000000ff0d00720b */ /* 0x000fc40003f4c000 */
[----:B------:R-:W-:Y:S01]  /*0660*/  FSETP.GTU.AND P3, PT, R16, RZ, PT ;  /* 0x000000ff1000720b */ /* 0x000fe20003f6c000 */
[----:B------:R1:W-:Y:S01]  /*0670*/  STS [R25+0x300], R23 ;  /* 0x0003001719007388 */ /* 0x0003e20000000800 */
[----:B------:R-:W-:Y:S02]  /*0680*/  FSETP.GTU.AND P6, PT, R24, RZ, PT ;  /* 0x000000ff1800720b */ /* 0x000fe40003fcc000 */
[----:B------:R-:W-:Y:S01]  /*0690*/  SEL R16, RZ, 0x1, P3 ;  /* 0x00000001ff107807 */ /* 0x000fe20001800000 */
[----:B------:R2:W-:Y:S01]  /*06a0*/  STS [R27+0x380], R24 ;  /* 0x000380181b007388 */ /* 0x0005e20000000800 */
[----:B------:R-:W-:Y:S01]  /*06b0*/  BAR.SYNC.DEFER_BLOCKING 0x0 ;  /* 0x0000000000007b1d */ /* 0x000fe20000010000 */
[----:B------:R-:W-:Y:S02]  /*06c0*/  FSETP.GTU.AND P3, PT, R19, RZ, PT ;  /* 0x000000ff1300720b */ /* 0x000fe40003f6c000 */
[----:B-1----:R-:W-:-:S05]  /*06d0*/  SHF.R.U32.HI R25, RZ, 0x3, R14 ;  /* 0x00000003ff197819 */ /* 0x002fca000001160e */
[----:B------:R-:W1:Y:S01]  /*06e0*/  LDC.64 R14, c[0x0][0x218] ;  /* 0x00008600ff0e7b82 */ /* 0x000e620000000a00 */
[----:B------:R-:W-:Y:S02]  /*06f0*/  SGXT.U32 R25, R25, 0x4 ;  /* 0x000000041919781a */ /* 0x000fe40000000000 */
[----:B--2---:R-:W-:Y:S02]  /*0700*/  SEL R27, RZ, 0x1, P2 ;  /* 0x00000001ff1b7807 */ /* 0x004fe40001000000 */
[----:B------:R-:W-:Y:S02]  /*0710*/  LOP3.LUT R25, R12, R25, RZ, 0xfc, !PT ;  /* 0x000000190c197212 */ /* 0x000fe400078efcff */
[----:B------:R-:W-:Y:S02]  /*0720*/  SEL R12, RZ, 0x1, P5 ;  /* 0x00000001ff0c7807 */ /* 0x000fe40002800000 */
[C---:B------:R-:W-:Y:S01]  /*0730*/  LOP3.LUT R0, R25.reuse, 0x10, RZ, 0xfc, !PT ;  /* 0x0000001019007812 */ /* 0x040fe200078efcff */
[C---:B------:R-:W-:Y:S01]  /*0740*/  IMAD R13, R25.reuse, 0x1000, R3 ;  /* 0x00001000190d7824 */ /* 0x040fe200078e0203 */
[----:B------:R-:W-:-:S02]  /*0750*/  ISETP.GE.AND P1, PT, R25, 0x1200, PT ;  /* 0x000012001900780c */ /* 0x000fc40003f26270 */
[----:B------:R-:W-:Y:S01]  /*0760*/  SEL R25, RZ, 0x1, P4 ;  /* 0x00000001ff197807 */ /* 0x000fe20002000000 */
[C---:B------:R-:W-:Y:S01]  /*0770*/  IMAD R17, R0.reuse, 0x1000, R3 ;  /* 0x0000100000117824 */ /* 0x040fe200078e0203 */
[----:B------:R-:W-:Y:S02]  /*0780*/  ISETP.GE.AND P2, PT, R0, 0x1200, PT ;  /* 0x000012000000780c */ /* 0x000fe40003f46270 */
[----:B------:R-:W-:Y:S01]  /*0790*/  FSETP.GTU.AND P5, PT, R23, RZ, PT ;  /* 0x000000ff1700720b */ /* 0x000fe20003fac000 */
[----:B------:R-:W-:Y:S01]  /*07a0*/  LDS R8, [R22] ;  /* 0x0000000016087984 */ /* 0x000fe20000000800 */
[----:B------:R-:W-:Y:S02]  /*07b0*/  PRMT R0, R25, 0x3340, R12 ;  /* 0x0000334019007816 */ /* 0x000fe4000000000c */
[----:B------:R-:W-:Y:S01]  /*07c0*/  PRMT R3, R27, 0x3340, R16 ;  /* 0x000033401b037816 */ /* 0x000fe20000000010 */
[----:B------:R-:W-:Y:S01]  /*07d0*/  LDS R9, [R22+0x4] ;  /* 0x0000040016097984 */ /* 0x000fe20000000800 */
[----:B------:R-:W-:Y:S01]  /*07e0*/  FSETP.GTU.AND P4, PT, R21, RZ, PT ;  /* 0x000000ff1500720b */ /* 0x000fe20003f8c000 */
[--C-:B-1----:R-:W-:Y:S01]  /*07f0*/  IMAD.WIDE R12, R13, 0x4, R14.reuse ;  /* 0x000000040d0c7825 */ /* 0x102fe200078e020e */
[----:B------:R-:W-:Y:S01]  /*0800*/  SEL R16, RZ, 0x1, P6 ;  /* 0x00000001ff107807 */ /* 0x000fe20003000000 */
[----:B------:R-:W-:Y:S01]  /*0810*/  LDS R10, [R22+0x8] ;  /* 0x00000800160a7984 */ /* 0x000fe20000000800 */
[----:B------:R-:W-:Y:S01]  /*0820*/  SEL R19, RZ, 0x1, P4 ;  /* 0x00000001ff137807 */ /* 0x000fe20002000000 */
[----:B------:R-:W-:Y:S01]  /*0830*/  IMAD.WIDE R14, R17, 0x4, R14 ;  /* 0x00000004110e7825 */ /* 0x000fe200078e020e */
[----:B------:R-:W-:Y:S01]  /*0840*/  SEL R17, RZ, 0x1, P5 ;  /* 0x00000001ff117807 */ /* 0x000fe20002800000 */
[----:B------:R-:W1:Y:S03]  /*0850*/  LDS R11, [R22+0xc] ;  /* 0x00000c00160b7984 */ /* 0x000e660000000800 */
[----:B------:R-:W-:Y:S01]  /*0860*/  PRMT R18, R17, 0x3340, R16 ;  /* 0x0000334011127816 */ /* 0x000fe20000000010 */
[----:B------:R-:W-:Y:S04]  /*0870*/  LDS R4, [R20+0x800] ;  /* 0x0008000014047984 */ /* 0x000fe80000000800 */
[----:B------:R-:W-:Y:S04]  /*0880*/  LDS R5, [R20+0x804] ;  /* 0x0008040014057984 */ /* 0x000fe80000000800 */
[----:B------:R-:W-:Y:S04]  /*0890*/  LDS R6, [R20+0x808] ;  /* 0x0008080014067984 */ /* 0x000fe80000000800 */
[----:B------:R2:W3:Y:S02]  /*08a0*/  LDS R7, [R20+0x80c] ;  /* 0x00080c0014077984 */ /* 0x0004e40000000800 */
[----:B--2---:R-:W-:-:S02]  /*08b0*/  SEL R20, RZ, 0x1, P3 ;  /* 0x00000001ff147807 */ /* 0x004fc40001800000 */
[----:B------:R-:W-:Y:S02]  /*08c0*/  IADD3 R16, P3, R2, UR4, RZ ;  /* 0x0000000402107c10 */ /* 0x000fe4000ff7e0ff */
[----:B------:R-:W-:Y:S02]  /*08d0*/  PRMT R19, R20, 0x3340, R19 ;  /* 0x0000334014137816 */ /* 0x000fe40000000013 */
[----:B------:R-:W-:Y:S02]  /*08e0*/  LEA.HI.X.SX32 R17, R2, UR5, 0x1, P3 ;  /* 0x0000000502117c11 */ /* 0x000fe400098f0eff */
[----:B------:R-:W-:Y:S02]  /*08f0*/  PRMT R2, R3, 0x5410, R0 ;  /* 0x0000541003027816 */ /* 0x000fe40000000000 */
[----:B------:R-:W-:Y:S01]  /*0900*/  PRMT R3, R19, 0x5410, R18 ;  /* 0x0000541013037816 */ /* 0x000fe20000000012 */
[----:B-1----:R1:W-:Y:S04]  /*0910*/  @!P1 STG.E.128 desc[UR6][R12.64], R8 ;  /* 0x000000080c009986 */ /* 0x0023e8000c101d06 */
[----:B---3--:R1:W-:Y:S01]  /*0920*/  @!P2 STG.E.128 desc[UR6][R14.64], R4 ;  /* 0x000000040e00a986 */ /* 0x0083e2000c101d06 */
[----:B------:R-:W-:Y:S05]  /*0930*/  @P0 EXIT ;  /* 0x000000000000094d */ /* 0x000fea0003800000 */
[----:B------:R-:W-:Y:S01]  /*0940*/  STG.E.64 desc[UR6][R16.64], R2 ;  /* 0x0000000210007986 */ /* 0x000fe2000c101b06 */
[----:B------:R-:W-:Y:S05]  /*0950*/  EXIT ;  /* 0x000000000000794d */ /* 0x000fea0003800000 */
.L_x_0:
[----:B------:R-:W-:-:S00]  /*0960*/  BRA `(.L_x_0) ;  /* 0xfffffffc00fc7947 */ /* 0x000fc0000383ffff */
[----:B------:R-:W-:-:S00]  /*0970*/  NOP ;  /* 0x0000000000007918 */ /* 0x000fc00000000000 */
        /* <DEDUP_REMOVED lines=8> */
.L_x_1:


//--------------------- .nv.shared.triton_poi_fused_relu_threshold_backward_7 --------------------------
	.section	.nv.shared.triton_poi_fused_relu_threshold_backward_7,"aw",@nobits
	.sectionflags	@""
	.align	16
	.zero		1024


//--------------------- .nv.constant0.triton_poi_fused_relu_threshold_backward_7 --------------------------
	.section	.nv.constant0.triton_poi_fused_relu_threshold_backward_7,"a",@progbits
	.sectionflags	@""
	.align	4
.nv.constant0.triton_poi_fused_relu_threshold_backward_7:
	.zero		560
